//
// Generated by NVIDIA NVVM Compiler
//
// Compiler Build ID: CL-36424714
// Cuda compilation tools, release 13.0, V13.0.88
// Based on NVVM 20.0.0
//

.version 9.0
.target sm_100
.address_size 64

	// .globl	_Z11grid_reduceIfEvPT_S1_i
// _ZZ19thread_block_reduceIfET_S0_E6shared has been demoted
.global .align 1 .b8 _ZN30_INTERNAL_bdf1d8b7_4_k_cu_main4cuda3std3__45__cpo5beginE[1];
.global .align 1 .b8 _ZN30_INTERNAL_bdf1d8b7_4_k_cu_main4cuda3std3__45__cpo3endE[1];
.global .align 1 .b8 _ZN30_INTERNAL_bdf1d8b7_4_k_cu_main4cuda3std3__45__cpo6cbeginE[1];
.global .align 1 .b8 _ZN30_INTERNAL_bdf1d8b7_4_k_cu_main4cuda3std3__45__cpo4cendE[1];
.global .align 1 .b8 _ZN30_INTERNAL_bdf1d8b7_4_k_cu_main4cuda3std3__45__cpo6rbeginE[1];
.global .align 1 .b8 _ZN30_INTERNAL_bdf1d8b7_4_k_cu_main4cuda3std3__45__cpo4rendE[1];
.global .align 1 .b8 _ZN30_INTERNAL_bdf1d8b7_4_k_cu_main4cuda3std3__45__cpo7crbeginE[1];
.global .align 1 .b8 _ZN30_INTERNAL_bdf1d8b7_4_k_cu_main4cuda3std3__45__cpo5crendE[1];
.global .align 1 .b8 _ZN30_INTERNAL_bdf1d8b7_4_k_cu_main4cuda3std3__432_GLOBAL__N__bdf1d8b7_4_k_cu_main6ignoreE[1];
.global .align 1 .b8 _ZN30_INTERNAL_bdf1d8b7_4_k_cu_main4cuda3std3__419piecewise_constructE[1];
.global .align 1 .b8 _ZN30_INTERNAL_bdf1d8b7_4_k_cu_main4cuda3std3__48in_placeE[1];
.global .align 1 .b8 _ZN30_INTERNAL_bdf1d8b7_4_k_cu_main4cuda3std3__420unreachable_sentinelE[1];
.global .align 1 .b8 _ZN30_INTERNAL_bdf1d8b7_4_k_cu_main4cuda3std3__47nulloptE[1];
.global .align 1 .b8 _ZN30_INTERNAL_bdf1d8b7_4_k_cu_main4cuda3std3__48unexpectE[1];
.global .align 1 .b8 _ZN30_INTERNAL_bdf1d8b7_4_k_cu_main4cuda3std6ranges3__45__cpo4swapE[1];
.global .align 1 .b8 _ZN30_INTERNAL_bdf1d8b7_4_k_cu_main4cuda3std6ranges3__45__cpo9iter_moveE[1];
.global .align 1 .b8 _ZN30_INTERNAL_bdf1d8b7_4_k_cu_main4cuda3std6ranges3__45__cpo5beginE[1];
.global .align 1 .b8 _ZN30_INTERNAL_bdf1d8b7_4_k_cu_main4cuda3std6ranges3__45__cpo3endE[1];
.global .align 1 .b8 _ZN30_INTERNAL_bdf1d8b7_4_k_cu_main4cuda3std6ranges3__45__cpo6cbeginE[1];
.global .align 1 .b8 _ZN30_INTERNAL_bdf1d8b7_4_k_cu_main4cuda3std6ranges3__45__cpo4cendE[1];
.global .align 1 .b8 _ZN30_INTERNAL_bdf1d8b7_4_k_cu_main4cuda3std6ranges3__45__cpo7advanceE[1];
.global .align 1 .b8 _ZN30_INTERNAL_bdf1d8b7_4_k_cu_main4cuda3std6ranges3__45__cpo9iter_swapE[1];
.global .align 1 .b8 _ZN30_INTERNAL_bdf1d8b7_4_k_cu_main4cuda3std6ranges3__45__cpo4nextE[1];
.global .align 1 .b8 _ZN30_INTERNAL_bdf1d8b7_4_k_cu_main4cuda3std6ranges3__45__cpo4prevE[1];
.global .align 1 .b8 _ZN30_INTERNAL_bdf1d8b7_4_k_cu_main4cuda3std6ranges3__45__cpo4dataE[1];
.global .align 1 .b8 _ZN30_INTERNAL_bdf1d8b7_4_k_cu_main4cuda3std6ranges3__45__cpo5cdataE[1];
.global .align 1 .b8 _ZN30_INTERNAL_bdf1d8b7_4_k_cu_main4cuda3std6ranges3__45__cpo4sizeE[1];
.global .align 1 .b8 _ZN30_INTERNAL_bdf1d8b7_4_k_cu_main4cuda3std6ranges3__45__cpo5ssizeE[1];
.global .align 1 .b8 _ZN30_INTERNAL_bdf1d8b7_4_k_cu_main4cuda3std6ranges3__45__cpo8distanceE[1];
.global .align 1 .b8 _ZN30_INTERNAL_bdf1d8b7_4_k_cu_main6thrust24THRUST_300001_SM_1000_NS8cuda_cub3parE[1];
.global .align 1 .b8 _ZN30_INTERNAL_bdf1d8b7_4_k_cu_main6thrust24THRUST_300001_SM_1000_NS8cuda_cub10par_nosyncE[1];
.global .align 1 .b8 _ZN30_INTERNAL_bdf1d8b7_4_k_cu_main6thrust24THRUST_300001_SM_1000_NS6system6detail10sequential3seqE[1];
.global .align 1 .b8 _ZN30_INTERNAL_bdf1d8b7_4_k_cu_main6thrust24THRUST_300001_SM_1000_NS12placeholders2_1E[1];
.global .align 1 .b8 _ZN30_INTERNAL_bdf1d8b7_4_k_cu_main6thrust24THRUST_300001_SM_1000_NS12placeholders2_2E[1];
.global .align 1 .b8 _ZN30_INTERNAL_bdf1d8b7_4_k_cu_main6thrust24THRUST_300001_SM_1000_NS12placeholders2_3E[1];
.global .align 1 .b8 _ZN30_INTERNAL_bdf1d8b7_4_k_cu_main6thrust24THRUST_300001_SM_1000_NS12placeholders2_4E[1];
.global .align 1 .b8 _ZN30_INTERNAL_bdf1d8b7_4_k_cu_main6thrust24THRUST_300001_SM_1000_NS12placeholders2_5E[1];
.global .align 1 .b8 _ZN30_INTERNAL_bdf1d8b7_4_k_cu_main6thrust24THRUST_300001_SM_1000_NS12placeholders2_6E[1];
.global .align 1 .b8 _ZN30_INTERNAL_bdf1d8b7_4_k_cu_main6thrust24THRUST_300001_SM_1000_NS12placeholders2_7E[1];
.global .align 1 .b8 _ZN30_INTERNAL_bdf1d8b7_4_k_cu_main6thrust24THRUST_300001_SM_1000_NS12placeholders2_8E[1];
.global .align 1 .b8 _ZN30_INTERNAL_bdf1d8b7_4_k_cu_main6thrust24THRUST_300001_SM_1000_NS12placeholders2_9E[1];
.global .align 1 .b8 _ZN30_INTERNAL_bdf1d8b7_4_k_cu_main6thrust24THRUST_300001_SM_1000_NS12placeholders3_10E[1];
.global .align 1 .b8 _ZN30_INTERNAL_bdf1d8b7_4_k_cu_main6thrust24THRUST_300001_SM_1000_NS3seqE[1];

.visible .entry _Z11grid_reduceIfEvPT_S1_i(
	.param .u64 .ptr .align 1 _Z11grid_reduceIfEvPT_S1_i_param_0,
	.param .u64 .ptr .align 1 _Z11grid_reduceIfEvPT_S1_i_param_1,
	.param .u32 _Z11grid_reduceIfEvPT_S1_i_param_2
)
{
	.reg .pred 	%p<17>;
	.reg .b32 	%r<39>;
	.reg .b32 	%f<34>;
	.reg .b64 	%rd<7>;
	// demoted variable
	.shared .align 4 .b8 _ZZ19thread_block_reduceIfET_S0_E6shared[256];
	ld.param.u64 	%rd2, [_Z11grid_reduceIfEvPT_S1_i_param_0];
	ld.param.u64 	%rd3, [_Z11grid_reduceIfEvPT_S1_i_param_1];
	ld.param.u32 	%r8, [_Z11grid_reduceIfEvPT_S1_i_param_2];
	mov.u32 	%r9, %ctaid.x;
	mov.u32 	%r1, %ntid.x;
	mov.u32 	%r2, %tid.x;
	mad.lo.s32 	%r38, %r9, %r1, %r2;
	setp.ge.s32 	%p1, %r38, %r8;
	mov.f32 	%f32, 0f00000000;
	@%p1 bra 	$L__BB0_3;
	mov.u32 	%r10, %nctaid.x;
	mul.lo.s32 	%r4, %r1, %r10;
	cvta.to.global.u64 	%rd1, %rd2;
	mov.f32 	%f32, 0f00000000;
$L__BB0_2:
	mul.wide.s32 	%rd4, %r38, 4;
	add.s64 	%rd5, %rd1, %rd4;
	ld.global.f32 	%f10, [%rd5];
	add.f32 	%f32, %f32, %f10;
	add.s32 	%r38, %r38, %r4;
	setp.lt.s32 	%p2, %r38, %r8;
	@%p2 bra 	$L__BB0_2;
$L__BB0_3:
	and.b32  	%r7, %r2, 31;
	mov.b32 	%r11, %f32;
	shfl.sync.down.b32	%r12|%p3, %r11, 16, 31, -1;
	mov.b32 	%f11, %r12;
	add.f32 	%f12, %f32, %f11;
	mov.b32 	%r13, %f12;
	shfl.sync.down.b32	%r14|%p4, %r13, 8, 31, -1;
	mov.b32 	%f13, %r14;
	add.f32 	%f14, %f12, %f13;
	mov.b32 	%r15, %f14;
	shfl.sync.down.b32	%r16|%p5, %r15, 4, 31, -1;
	mov.b32 	%f15, %r16;
	add.f32 	%f16, %f14, %f15;
	mov.b32 	%r17, %f16;
	shfl.sync.down.b32	%r18|%p6, %r17, 2, 31, -1;
	mov.b32 	%f17, %r18;
	add.f32 	%f18, %f16, %f17;
	mov.b32 	%r19, %f18;
	shfl.sync.down.b32	%r20|%p7, %r19, 1, 31, -1;
	mov.b32 	%f19, %r20;
	add.f32 	%f4, %f18, %f19;
	setp.ne.s32 	%p8, %r7, 0;
	@%p8 bra 	$L__BB0_5;
	shr.u32 	%r21, %r2, 3;
	mov.u32 	%r22, _ZZ19thread_block_reduceIfET_S0_E6shared;
	add.s32 	%r23, %r22, %r21;
	st.shared.f32 	[%r23], %f4;
$L__BB0_5:
	bar.sync 	0;
	shr.u32 	%r24, %r1, 5;
	setp.ge.u32 	%p9, %r2, %r24;
	mov.f32 	%f33, 0f00000000;
	@%p9 bra 	$L__BB0_7;
	shl.b32 	%r25, %r7, 2;
	mov.u32 	%r26, _ZZ19thread_block_reduceIfET_S0_E6shared;
	add.s32 	%r27, %r26, %r25;
	ld.shared.f32 	%f33, [%r27];
$L__BB0_7:
	setp.gt.u32 	%p10, %r2, 31;
	@%p10 bra 	$L__BB0_10;
	mov.b32 	%r28, %f33;
	shfl.sync.down.b32	%r29|%p11, %r28, 16, 31, -1;
	mov.b32 	%f21, %r29;
	add.f32 	%f22, %f33, %f21;
	mov.b32 	%r30, %f22;
	shfl.sync.down.b32	%r31|%p12, %r30, 8, 31, -1;
	mov.b32 	%f23, %r31;
	add.f32 	%f24, %f22, %f23;
	mov.b32 	%r32, %f24;
	shfl.sync.down.b32	%r33|%p13, %r32, 4, 31, -1;
	mov.b32 	%f25, %r33;
	add.f32 	%f26, %f24, %f25;
	mov.b32 	%r34, %f26;
	shfl.sync.down.b32	%r35|%p14, %r34, 2, 31, -1;
	mov.b32 	%f27, %r35;
	add.f32 	%f28, %f26, %f27;
	mov.b32 	%r36, %f28;
	shfl.sync.down.b32	%r37|%p15, %r36, 1, 31, -1;
	mov.b32 	%f29, %r37;
	add.f32 	%f7, %f28, %f29;
	setp.ne.s32 	%p16, %r2, 0;
	@%p16 bra 	$L__BB0_10;
	cvta.to.global.u64 	%rd6, %rd3;
	atom.global.add.f32 	%f30, [%rd6], %f7;
$L__BB0_10:
	ret;

}
	// .globl	_ZN3cub18CUB_300001_SM_10006detail11EmptyKernelIvEEvv
.visible .entry _ZN3cub18CUB_300001_SM_10006detail11EmptyKernelIvEEvv()
{


	ret;

}


// ===== COMPILED SASS (sm_100) =====

	.target	sm_100

	.elftype	@"ET_EXEC"


//--------------------- .note.nv.tkinfo           --------------------------
	.section	.note.nv.tkinfo,"",@"SHT_NOTE"
	.sectionflags	@"SHF_NOTE_NV_TKINFO"
	.tkinfo
        /*0018*/ 	.word	0x00000002
        /*0030*/ 	.string	""
        /*0030*/ 	.string	"ptxas"
        /*0030*/ 	.string	"Cuda compilation tools, release 13.0, V13.0.88"
        /*0030*/ 	.string	"Build cuda_13.0.r13.0/compiler.36424714_0"
        /*0030*/ 	.string	"-arch sm_100 -m 64 "



//--------------------- .note.nv.cuinfo           --------------------------
	.section	.note.nv.cuinfo,"",@"SHT_NOTE"
	.sectionflags	@"SHF_NOTE_NV_CUINFO"
        /*0018*/ 	.short	0x0002
        /*001a*/ 	.short	0x0064
        /*001c*/ 	.short	0x0082
	.zero		2


//--------------------- .nv.info                  --------------------------
	.section	.nv.info,"",@"SHT_CUDA_INFO"
	.align	4


	//----- nvinfo : EIATTR_REGCOUNT
	.align		4
        /*0000*/ 	.byte	0x04, 0x2f
        /*0002*/ 	.short	(.L_44 - .L_43)
	.align		4
.L_43:
        /*0004*/ 	.word	index@(_Z11grid_reduceIfEvPT_S1_i)
        /*0008*/ 	.word	0x0000000c


	//----- nvinfo : EIATTR_FRAME_SIZE
	.align		4
.L_44:
        /*000c*/ 	.byte	0x04, 0x11
        /*000e*/ 	.short	(.L_46 - .L_45)
	.align		4
.L_45:
        /*0010*/ 	.word	index@(_Z11grid_reduceIfEvPT_S1_i)
        /*0014*/ 	.word	0x00000000


	//----- nvinfo : EIATTR_REGCOUNT
	.align		4
.L_46:
        /*0018*/ 	.byte	0x04, 0x2f
        /*001a*/ 	.short	(.L_48 - .L_47)
	.align		4
.L_47:
        /*001c*/ 	.word	index@(_ZN3cub18CUB_300001_SM_10006detail11EmptyKernelIvEEvv)
        /*0020*/ 	.word	0x00000004


	//----- nvinfo : EIATTR_FRAME_SIZE
	.align		4
.L_48:
        /*0024*/ 	.byte	0x04, 0x11
        /*0026*/ 	.short	(.L_50 - .L_49)
	.align		4
.L_49:
        /*0028*/ 	.word	index@(_ZN3cub18CUB_300001_SM_10006detail11EmptyKernelIvEEvv)
        /*002c*/ 	.word	0x00000000


	//----- nvinfo : EIATTR_MIN_STACK_SIZE
	.align		4
.L_50:
        /*0030*/ 	.byte	0x04, 0x12
        /*0032*/ 	.short	(.L_52 - .L_51)
	.align		4
.L_51:
        /*0034*/ 	.word	index@(_ZN3cub18CUB_300001_SM_10006detail11EmptyKernelIvEEvv)
        /*0038*/ 	.word	0x00000000


	//----- nvinfo : EIATTR_MIN_STACK_SIZE
	.align		4
.L_52:
        /*003c*/ 	.byte	0x04, 0x12
        /*003e*/ 	.short	(.L_54 - .L_53)
	.align		4
.L_53:
        /*0040*/ 	.word	index@(_Z11grid_reduceIfEvPT_S1_i)
        /*0044*/ 	.word	0x00000000
.L_54:


//--------------------- .nv.compat                --------------------------
	.section	.nv.compat,"",@"SHT_CUDA_COMPAT_INFO"
	.align	4
        /*0000*/ 	.byte	0x02, 0x09, 0x00, 0x00, 0x02, 0x02, 0x01, 0x00, 0x02, 0x05, 0x05, 0x00, 0x03, 0x07, 0x01, 0x01
        /*0010*/ 	.byte	0x02, 0x03, 0x00, 0x00, 0x02, 0x06, 0x01, 0x00, 0x04, 0x0b, 0x08, 0x00, 0x09, 0x00, 0x00, 0x00
        /*0020*/ 	.byte	0x00, 0x00, 0x00, 0x00


//--------------------- .nv.info._ZN3cub18CUB_300001_SM_10006detail11EmptyKernelIvEEvv --------------------------
	.section	.nv.info._ZN3cub18CUB_300001_SM_10006detail11EmptyKernelIvEEvv,"",@"SHT_CUDA_INFO"
	.sectionflags	@""
	.align	4


	//----- nvinfo : EIATTR_CUDA_API_VERSION
	.align		4
        /*0000*/ 	.byte	0x04, 0x37
        /*0002*/ 	.short	(.L_56 - .L_55)
.L_55:
        /*0004*/ 	.word	0x00000082


	//----- nvinfo : EIATTR_SPARSE_MMA_MASK
	.align		4
.L_56:
        /*0008*/ 	.byte	0x03, 0x50
        /*000a*/ 	.short	0x0000


	//----- nvinfo : EIATTR_MAXREG_COUNT
	.align		4
        /*000c*/ 	.byte	0x03, 0x1b
        /*000e*/ 	.short	0x00ff


	//----- nvinfo : EIATTR_MERCURY_ISA_VERSION
	.align		4
        /*0010*/ 	.byte	0x03, 0x5f
        /*0012*/ 	.short	0x0101


	//----- nvinfo : EIATTR_VRC_CTA_INIT_COUNT
	.align		4
        /*0014*/ 	.byte	0x02, 0x4a
	.zero		1
	.zero		1


	//----- nvinfo : EIATTR_EXIT_INSTR_OFFSETS
	.align		4
        /*0018*/ 	.byte	0x04, 0x1c
        /*001a*/ 	.short	(.L_58 - .L_57)


	//   ....[0]....
.L_57:
        /*001c*/ 	.word	0x00000010


	//----- nvinfo : EIATTR_SW_WAR
	.align		4
.L_58:
        /*0020*/ 	.byte	0x04, 0x36
        /*0022*/ 	.short	(.L_60 - .L_59)
.L_59:
        /*0024*/ 	.word	0x00000008
.L_60:


//--------------------- .nv.info._Z11grid_reduceIfEvPT_S1_i --------------------------
	.section	.nv.info._Z11grid_reduceIfEvPT_S1_i,"",@"SHT_CUDA_INFO"
	.sectionflags	@""
	.align	4


	//----- nvinfo : EIATTR_CUDA_API_VERSION
	.align		4
        /*0000*/ 	.byte	0x04, 0x37
        /*0002*/ 	.short	(.L_62 - .L_61)
.L_61:
        /*0004*/ 	.word	0x00000082


	//----- nvinfo : EIATTR_KPARAM_INFO
	.align		4
.L_62:
        /*0008*/ 	.byte	0x04, 0x17
        /*000a*/ 	.short	(.L_64 - .L_63)
.L_63:
        /*000c*/ 	.word	0x00000000
        /*0010*/ 	.short	0x0002
        /*0012*/ 	.short	0x0010
        /*0014*/ 	.byte	0x00, 0xf0, 0x11, 0x00


	//----- nvinfo : EIATTR_KPARAM_INFO
	.align		4
.L_64:
        /*0018*/ 	.byte	0x04, 0x17
        /*001a*/ 	.short	(.L_66 - .L_65)
.L_65:
        /*001c*/ 	.word	0x00000000
        /*0020*/ 	.short	0x0001
        /*0022*/ 	.short	0x0008
        /*0024*/ 	.byte	0x00, 0xf5, 0x21, 0x00


	//----- nvinfo : EIATTR_KPARAM_INFO
	.align		4
.L_66:
        /*0028*/ 	.byte	0x04, 0x17
        /*002a*/ 	.short	(.L_68 - .L_67)
.L_67:
        /*002c*/ 	.word	0x00000000
        /*0030*/ 	.short	0x0000
        /*0032*/ 	.short	0x0000
        /*0034*/ 	.byte	0x00, 0xf5, 0x21, 0x00


	//----- nvinfo : EIATTR_SPARSE_MMA_MASK
	.align		4
.L_68:
        /*0038*/ 	.byte	0x03, 0x50
        /*003a*/ 	.short	0x0000


	//----- nvinfo : EIATTR_MAXREG_COUNT
	.align		4
        /*003c*/ 	.byte	0x03, 0x1b
        /*003e*/ 	.short	0x00ff


	//----- nvinfo : EIATTR_NUM_BARRIERS
	.align		4
        /*0040*/ 	.byte	0x02, 0x4c
        /*0042*/ 	.byte	0x01
	.zero		1


	//----- nvinfo : EIATTR_MERCURY_ISA_VERSION
	.align		4
        /*0044*/ 	.byte	0x03, 0x5f
        /*0046*/ 	.short	0x0101


	//----- nvinfo : EIATTR_COOP_GROUP_MASK_REGIDS
	.align		4
        /*0048*/ 	.byte	0x04, 0x29
        /*004a*/ 	.short	(.L_70 - .L_69)


	//   ....[0]....
.L_69:
        /*004c*/ 	.word	0xffffffff


	//   ....[1]....
        /*0050*/ 	.word	0xffffffff


	//   ....[2]....
        /*0054*/ 	.word	0xffffffff


	//   ....[3]....
        /*0058*/ 	.word	0xffffffff


	//   ....[4]....
        /*005c*/ 	.word	0xffffffff


	//   ....[5]....
        /*0060*/ 	.word	0xffffffff


	//   ....[6]....
        /*0064*/ 	.word	0xffffffff


	//   ....[7]....
        /*0068*/ 	.word	0xffffffff


	//   ....[8]....
        /*006c*/ 	.word	0xffffffff


	//   ....[9]....
        /*0070*/ 	.word	0xffffffff


	//----- nvinfo : EIATTR_COOP_GROUP_INSTR_OFFSETS
	.align		4
.L_70:
        /*0074*/ 	.byte	0x04, 0x28
        /*0076*/ 	.short	(.L_72 - .L_71)


	//   ....[0]....
.L_71:
        /*0078*/ 	.word	0x00000170


	//   ....[1]....
        /*007c*/ 	.word	0x000001c0


	//   ....[2]....
        /*0080*/ 	.word	0x000001f0


	//   ....[3]....
        /*0084*/ 	.word	0x00000240


	//   ....[4]....
        /*0088*/ 	.word	0x00000290


	//   ....[5]....
        /*008c*/ 	.word	0x00000320


	//   ....[6]....
        /*0090*/ 	.word	0x00000350


	//   ....[7]....
        /*0094*/ 	.word	0x00000370


	//   ....[8]....
        /*0098*/ 	.word	0x00000390


	//   ....[9]....
        /*009c*/ 	.word	0x000003b0


	//----- nvinfo : EIATTR_VRC_CTA_INIT_COUNT
	.align		4
.L_72:
        /*00a0*/ 	.byte	0x02, 0x4a
	.zero		1
	.zero		1


	//----- nvinfo : EIATTR_EXIT_INSTR_OFFSETS
	.align		4
        /*00a4*/ 	.byte	0x04, 0x1c
        /*00a6*/ 	.short	(.L_74 - .L_73)


	//   ....[0]....
.L_73:
        /*00a8*/ 	.word	0x00000310


	//   ....[1]....
        /*00ac*/ 	.word	0x000003c0


	//   ....[2]....
        /*00b0*/ 	.word	0x00000400


	//----- nvinfo : EIATTR_CRS_STACK_SIZE
	.align		4
.L_74:
        /*00b4*/ 	.byte	0x04, 0x1e
        /*00b6*/ 	.short	(.L_76 - .L_75)
.L_75:
        /*00b8*/ 	.word	0x00000000


	//----- nvinfo : EIATTR_CBANK_PARAM_SIZE
	.align		4
.L_76:
        /*00bc*/ 	.byte	0x03, 0x19
        /*00be*/ 	.short	0x0014


	//----- nvinfo : EIATTR_PARAM_CBANK
	.align		4
        /*00c0*/ 	.byte	0x04, 0x0a
        /*00c2*/ 	.short	(.L_78 - .L_77)
	.align		4
.L_77:
        /*00c4*/ 	.word	index@(.nv.constant0._Z11grid_reduceIfEvPT_S1_i)
        /*00c8*/ 	.short	0x0380
        /*00ca*/ 	.short	0x0014


	//----- nvinfo : EIATTR_SW_WAR
	.align		4
.L_78:
        /*00cc*/ 	.byte	0x04, 0x36
        /*00ce*/ 	.short	(.L_80 - .L_79)
.L_79:
        /*00d0*/ 	.word	0x00000008
.L_80:


//--------------------- .nv.callgraph             --------------------------
	.section	.nv.callgraph,"",@"SHT_CUDA_CALLGRAPH"
	.align	4
	.sectionentsize	8
	.align		4
        /*0000*/ 	.word	0x00000000
	.align		4
        /*0004*/ 	.word	0xffffffff
	.align		4
        /*0008*/ 	.word	0x00000000
	.align		4
        /*000c*/ 	.word	0xfffffffe
	.align		4
        /*0010*/ 	.word	0x00000000
	.align		4
        /*0014*/ 	.word	0xfffffffd
	.align		4
        /*0018*/ 	.word	0x00000000
	.align		4
        /*001c*/ 	.word	0xfffffffc


//--------------------- .nv.constant4             --------------------------
	.section	.nv.constant4,"a",@progbits
	.align	8
	.align		8
.nv.constant4:
        /*0000*/ 	.dword	_ZN30_INTERNAL_bdf1d8b7_4_k_cu_main4cuda3std3__45__cpo5beginE
	.align		8
        /*0008*/ 	.dword	_ZN30_INTERNAL_bdf1d8b7_4_k_cu_main4cuda3std3__45__cpo3endE
	.align		8
        /*0010*/ 	.dword	_ZN30_INTERNAL_bdf1d8b7_4_k_cu_main4cuda3std3__45__cpo6cbeginE
	.align		8
        /*0018*/ 	.dword	_ZN30_INTERNAL_bdf1d8b7_4_k_cu_main4cuda3std3__45__cpo4cendE
	.align		8
        /*0020*/ 	.dword	_ZN30_INTERNAL_bdf1d8b7_4_k_cu_main4cuda3std3__45__cpo6rbeginE
	.align		8
        /*0028*/ 	.dword	_ZN30_INTERNAL_bdf1d8b7_4_k_cu_main4cuda3std3__45__cpo4rendE
	.align		8
        /*0030*/ 	.dword	_ZN30_INTERNAL_bdf1d8b7_4_k_cu_main4cuda3std3__45__cpo7crbeginE
	.align		8
        /*0038*/ 	.dword	_ZN30_INTERNAL_bdf1d8b7_4_k_cu_main4cuda3std3__45__cpo5crendE
	.align		8
        /*0040*/ 	.dword	_ZN30_INTERNAL_bdf1d8b7_4_k_cu_main4cuda3std3__432_GLOBAL__N__bdf1d8b7_4_k_cu_main6ignoreE
	.align		8
        /*0048*/ 	.dword	_ZN30_INTERNAL_bdf1d8b7_4_k_cu_main4cuda3std3__419piecewise_constructE
	.align		8
        /*0050*/ 	.dword	_ZN30_INTERNAL_bdf1d8b7_4_k_cu_main4cuda3std3__48in_placeE
	.align		8
        /*0058*/ 	.dword	_ZN30_INTERNAL_bdf1d8b7_4_k_cu_main4cuda3std3__420unreachable_sentinelE
	.align		8
        /*0060*/ 	.dword	_ZN30_INTERNAL_bdf1d8b7_4_k_cu_main4cuda3std3__47nulloptE
	.align		8
        /*0068*/ 	.dword	_ZN30_INTERNAL_bdf1d8b7_4_k_cu_main4cuda3std3__48unexpectE
	.align		8
        /*0070*/ 	.dword	_ZN30_INTERNAL_bdf1d8b7_4_k_cu_main4cuda3std6ranges3__45__cpo4swapE
	.align		8
        /*0078*/ 	.dword	_ZN30_INTERNAL_bdf1d8b7_4_k_cu_main4cuda3std6ranges3__45__cpo9iter_moveE
	.align		8
        /*0080*/ 	.dword	_ZN30_INTERNAL_bdf1d8b7_4_k_cu_main4cuda3std6ranges3__45__cpo5beginE
	.align		8
        /*0088*/ 	.dword	_ZN30_INTERNAL_bdf1d8b7_4_k_cu_main4cuda3std6ranges3__45__cpo3endE
	.align		8
        /*0090*/ 	.dword	_ZN30_INTERNAL_bdf1d8b7_4_k_cu_main4cuda3std6ranges3__45__cpo6cbeginE
	.align		8
        /*0098*/ 	.dword	_ZN30_INTERNAL_bdf1d8b7_4_k_cu_main4cuda3std6ranges3__45__cpo4cendE
	.align		8
        /*00a0*/ 	.dword	_ZN30_INTERNAL_bdf1d8b7_4_k_cu_main4cuda3std6ranges3__45__cpo7advanceE
	.align		8
        /*00a8*/ 	.dword	_ZN30_INTERNAL_bdf1d8b7_4_k_cu_main4cuda3std6ranges3__45__cpo9iter_swapE
	.align		8
        /*00b0*/ 	.dword	_ZN30_INTERNAL_bdf1d8b7_4_k_cu_main4cuda3std6ranges3__45__cpo4nextE
	.align		8
        /*00b8*/ 	.dword	_ZN30_INTERNAL_bdf1d8b7_4_k_cu_main4cuda3std6ranges3__45__cpo4prevE
	.align		8
        /*00c0*/ 	.dword	_ZN30_INTERNAL_bdf1d8b7_4_k_cu_main4cuda3std6ranges3__45__cpo4dataE
	.align		8
        /*00c8*/ 	.dword	_ZN30_INTERNAL_bdf1d8b7_4_k_cu_main4cuda3std6ranges3__45__cpo5cdataE
	.align		8
        /*00d0*/ 	.dword	_ZN30_INTERNAL_bdf1d8b7_4_k_cu_main4cuda3std6ranges3__45__cpo4sizeE
	.align		8
        /*00d8*/ 	.dword	_ZN30_INTERNAL_bdf1d8b7_4_k_cu_main4cuda3std6ranges3__45__cpo5ssizeE
	.align		8
        /*00e0*/ 	.dword	_ZN30_INTERNAL_bdf1d8b7_4_k_cu_main4cuda3std6ranges3__45__cpo8distanceE
	.align		8
        /*00e8*/ 	.dword	_ZN30_INTERNAL_bdf1d8b7_4_k_cu_main6thrust24THRUST_300001_SM_1000_NS8cuda_cub3parE
	.align		8
        /*00f0*/ 	.dword	_ZN30_INTERNAL_bdf1d8b7_4_k_cu_main6thrust24THRUST_300001_SM_1000_NS8cuda_cub10par_nosyncE
	.align		8
        /*00f8*/ 	.dword	_ZN30_INTERNAL_bdf1d8b7_4_k_cu_main6thrust24THRUST_300001_SM_1000_NS6system6detail10sequential3seqE
	.align		8
        /*0100*/ 	.dword	_ZN30_INTERNAL_bdf1d8b7_4_k_cu_main6thrust24THRUST_300001_SM_1000_NS12placeholders2_1E
	.align		8
        /*0108*/ 	.dword	_ZN30_INTERNAL_bdf1d8b7_4_k_cu_main6thrust24THRUST_300001_SM_1000_NS12placeholders2_2E
	.align		8
        /*0110*/ 	.dword	_ZN30_INTERNAL_bdf1d8b7_4_k_cu_main6thrust24THRUST_300001_SM_1000_NS12placeholders2_3E
	.align		8
        /*0118*/ 	.dword	_ZN30_INTERNAL_bdf1d8b7_4_k_cu_main6thrust24THRUST_300001_SM_1000_NS12placeholders2_4E
	.align		8
        /*0120*/ 	.dword	_ZN30_INTERNAL_bdf1d8b7_4_k_cu_main6thrust24THRUST_300001_SM_1000_NS12placeholders2_5E
	.align		8
        /*0128*/ 	.dword	_ZN30_INTERNAL_bdf1d8b7_4_k_cu_main6thrust24THRUST_300001_SM_1000_NS12placeholders2_6E
	.align		8
        /*0130*/ 	.dword	_ZN30_INTERNAL_bdf1d8b7_4_k_cu_main6thrust24THRUST_300001_SM_1000_NS12placeholders2_7E
	.align		8
        /*0138*/ 	.dword	_ZN30_INTERNAL_bdf1d8b7_4_k_cu_main6thrust24THRUST_300001_SM_1000_NS12placeholders2_8E
	.align		8
        /*0140*/ 	.dword	_ZN30_INTERNAL_bdf1d8b7_4_k_cu_main6thrust24THRUST_300001_SM_1000_NS12placeholders2_9E
	.align		8
        /*0148*/ 	.dword	_ZN30_INTERNAL_bdf1d8b7_4_k_cu_main6thrust24THRUST_300001_SM_1000_NS12placeholders3_10E
	.align		8
        /*0150*/ 	.dword	_ZN30_INTERNAL_bdf1d8b7_4_k_cu_main6thrust24THRUST_300001_SM_1000_NS3seqE


//--------------------- .text._ZN3cub18CUB_300001_SM_10006detail11EmptyKernelIvEEvv --------------------------
	.section	.text._ZN3cub18CUB_300001_SM_10006detail11EmptyKernelIvEEvv,"ax",@progbits
	.align	128
        .global         _ZN3cub18CUB_300001_SM_10006detail11EmptyKernelIvEEvv
        .type           _ZN3cub18CUB_300001_SM_10006detail11EmptyKernelIvEEvv,@function
        .size           _ZN3cub18CUB_300001_SM_10006detail11EmptyKernelIvEEvv,(.L_x_5 - _ZN3cub18CUB_300001_SM_10006detail11EmptyKernelIvEEvv)
        .other          _ZN3cub18CUB_300001_SM_10006detail11EmptyKernelIvEEvv,@"STO_CUDA_ENTRY STV_DEFAULT"
_ZN3cub18CUB_300001_SM_10006detail11EmptyKernelIvEEvv:
.text._ZN3cub18CUB_300001_SM_10006detail11EmptyKernelIvEEvv:
[----:B------:R-:W-:Y:S01]  /*0000*/  LDC R1, c[0x0][0x37c] ;  /* 0x0000df00ff017b82 */ /* 0x000fe20000000800 */
[----:B------:R-:W-:Y:S05]  /*0010*/  EXIT ;  /* 0x000000000000794d */ /* 0x000fea0003800000 */
.L_x_0:
[----:B------:R-:W-:-:S00]  /*0020*/  BRA `(.L_x_0) ;  /* 0xfffffffc00fc7947 */ /* 0x000fc0000383ffff */
[----:B------:R-:W-:-:S00]  /*0030*/  NOP ;  /* 0x0000000000007918 */ /* 0x000fc00000000000 */
        /* <DEDUP_REMOVED lines=12> */
.L_x_5:


//--------------------- .text._Z11grid_reduceIfEvPT_S1_i --------------------------
	.section	.text._Z11grid_reduceIfEvPT_S1_i,"ax",@progbits
	.align	128
        .global         _Z11grid_reduceIfEvPT_S1_i
        .type           _Z11grid_reduceIfEvPT_S1_i,@function
        .size           _Z11grid_reduceIfEvPT_S1_i,(.L_x_6 - _Z11grid_reduceIfEvPT_S1_i)
        .other          _Z11grid_reduceIfEvPT_S1_i,@"STO_CUDA_ENTRY STV_DEFAULT"
_Z11grid_reduceIfEvPT_S1_i:
.text._Z11grid_reduceIfEvPT_S1_i:
[----:B------:R-:W-:Y:S01]  /*0000*/  LDC R1, c[0x0][0x37c] ;  /* 0x0000df00ff017b82 */ /* 0x000fe20000000800 */
[----:B------:R-:W0:Y:S07]  /*0010*/  S2R R0, SR_TID.X ;  /* 0x0000000000007919 */ /* 0x000e2e0000002100 */
[----:B------:R-:W0:Y:S01]  /*0020*/  S2UR UR4, SR_CTAID.X ;  /* 0x00000000000479c3 */ /* 0x000e220000002500 */
[----:B------:R-:W1:Y:S01]  /*0030*/  LDCU UR7, c[0x0][0x390] ;  /* 0x00007200ff0777ac */ /* 0x000e620008000800 */
[----:B------:R-:W-:Y:S01]  /*0040*/  BSSY.RECONVERGENT B0, `(.L_x_1) ;  /* 0x0000012000007945 */ /* 0x000fe20003800200 */
[----:B------:R-:W-:-:S05]  /*0050*/  HFMA2 R6, -RZ, RZ, 0, 0 ;  /* 0x00000000ff067431 */ /* 0x000fca00000001ff */
[----:B------:R-:W0:Y:S02]  /*0060*/  LDC R9, c[0x0][0x360] ;  /* 0x0000d800ff097b82 */ /* 0x000e240000000800 */
[----:B0-----:R-:W-:Y:S01]  /*0070*/  IMAD R2, R9, UR4, R0 ;  /* 0x0000000409027c24 */ /* 0x001fe2000f8e0200 */
[----:B------:R-:W0:Y:S04]  /*0080*/  LDCU.64 UR4, c[0x0][0x358] ;  /* 0x00006b00ff0477ac */ /* 0x000e280008000a00 */
[----:B-1----:R-:W-:-:S13]  /*0090*/  ISETP.GE.AND P0, PT, R2, UR7, PT ;  /* 0x0000000702007c0c */ /* 0x002fda000bf06270 */
[----:B------:R-:W-:Y:S05]  /*00a0*/  @P0 BRA `(.L_x_2) ;  /* 0x00000000002c0947 */ /* 0x000fea0003800000 */
[----:B------:R-:W1:Y:S01]  /*00b0*/  LDC.64 R4, c[0x0][0x380] ;  /* 0x0000e000ff047b82 */ /* 0x000e620000000a00 */
[----:B------:R-:W2:Y:S01]  /*00c0*/  LDCU UR6, c[0x0][0x370] ;  /* 0x00006e00ff0677ac */ /* 0x000ea20008000800 */
[----:B------:R-:W-:Y:S02]  /*00d0*/  MOV R7, R2 ;  /* 0x0000000200077202 */ /* 0x000fe40000000f00 */
[----:B------:R-:W-:Y:S01]  /*00e0*/  MOV R6, RZ ;  /* 0x000000ff00067202 */ /* 0x000fe20000000f00 */
[----:B--2---:R-:W-:-:S07]  /*00f0*/  IMAD R8, R9, UR6, RZ ;  /* 0x0000000609087c24 */ /* 0x004fce000f8e02ff */
.L_x_3:
[----:B-1----:R-:W-:-:S06]  /*0100*/  IMAD.WIDE R2, R7, 0x4, R4 ;  /* 0x0000000407027825 */ /* 0x002fcc00078e0204 */
[----:B0-----:R-:W2:Y:S01]  /*0110*/  LDG.E R3, desc[UR4][R2.64] ;  /* 0x0000000402037981 */ /* 0x001ea2000c1e1900 */
[----:B------:R-:W-:-:S05]  /*0120*/  IMAD.IADD R7, R8, 0x1, R7 ;  /* 0x0000000108077824 */ /* 0x000fca00078e0207 */
[----:B------:R-:W-:Y:S01]  /*0130*/  ISETP.GE.AND P0, PT, R7, UR7, PT ;  /* 0x0000000707007c0c */ /* 0x000fe2000bf06270 */
[----:B--2---:R-:W-:-:S12]  /*0140*/  FADD R6, R3, R6 ;  /* 0x0000000603067221 */ /* 0x004fd80000000000 */
[----:B------:R-:W-:Y:S05]  /*0150*/  @!P0 BRA `(.L_x_3) ;  /* 0xfffffffc00e88947 */ /* 0x000fea000383ffff */
.L_x_2:
[----:B0-----:R-:W-:Y:S05]  /*0160*/  BSYNC.RECONVERGENT B0 ;  /* 0x0000000000007941 */ /* 0x001fea0003800200 */
.L_x_1:
[----:B------:R-:W0:Y:S01]  /*0170*/  SHFL.DOWN PT, R3, R6, 0x10, 0x1f ;  /* 0x0a001f0006037f89 */ /* 0x000e2200000e0000 */
[----:B------:R-:W-:-:S04]  /*0180*/  SHF.R.U32.HI R7, RZ, 0x5, R9 ;  /* 0x00000005ff077819 */ /* 0x000fc80000011609 */
[----:B------:R-:W-:-:S13]  /*0190*/  ISETP.GE.U32.AND P1, PT, R0, R7, PT ;  /* 0x000000070000720c */ /* 0x000fda0003f26070 */
[----:B------:R-:W1:Y:S01]  /*01a0*/  @!P1 S2R R9, SR_CgaCtaId ;  /* 0x0000000000099919 */ /* 0x000e620000008800 */
[----:B0-----:R-:W-:-:S05]  /*01b0*/  FADD R3, R3, R6 ;  /* 0x0000000603037221 */ /* 0x001fca0000000000 */
[----:B------:R-:W0:Y:S02]  /*01c0*/  SHFL.DOWN PT, R2, R3, 0x8, 0x1f ;  /* 0x09001f0003027f89 */ /* 0x000e2400000e0000 */
[----:B0-----:R-:W-:Y:S01]  /*01d0*/  FADD R4, R3, R2 ;  /* 0x0000000203047221 */ /* 0x001fe20000000000 */
[----:B------:R-:W-:-:S04]  /*01e0*/  LOP3.LUT P0, R2, R0, 0x1f, RZ, 0xc0, !PT ;  /* 0x0000001f00027812 */ /* 0x000fc8000780c0ff */
[----:B------:R-:W0:Y:S09]  /*01f0*/  SHFL.DOWN PT, R5, R4, 0x4, 0x1f ;  /* 0x08801f0004057f89 */ /* 0x000e3200000e0000 */
[----:B------:R-:W2:Y:S01]  /*0200*/  @!P0 S2R R7, SR_CgaCtaId ;  /* 0x0000000000078919 */ /* 0x000ea20000008800 */
[----:B------:R-:W-:Y:S01]  /*0210*/  @!P0 MOV R6, 0x400 ;  /* 0x0000040000068802 */ /* 0x000fe20000000f00 */
[----:B0-----:R-:W-:Y:S01]  /*0220*/  FADD R5, R4, R5 ;  /* 0x0000000504057221 */ /* 0x001fe20000000000 */
[----:B------:R-:W-:-:S04]  /*0230*/  @!P1 MOV R4, 0x400 ;  /* 0x0000040000049802 */ /* 0x000fc80000000f00 */
[----:B------:R-:W0:Y:S01]  /*0240*/  SHFL.DOWN PT, R8, R5, 0x2, 0x1f ;  /* 0x08401f0005087f89 */ /* 0x000e2200000e0000 */
[----:B-1----:R-:W-:Y:S02]  /*0250*/  @!P1 LEA R9, R9, R4, 0x18 ;  /* 0x0000000409099211 */ /* 0x002fe400078ec0ff */
[----:B--2---:R-:W-:-:S04]  /*0260*/  @!P0 LEA R7, R7, R6, 0x18 ;  /* 0x0000000607078211 */ /* 0x004fc800078ec0ff */
[----:B------:R-:W-:Y:S01]  /*0270*/  @!P0 LEA.HI R7, R0, R7, RZ, 0x1d ;  /* 0x0000000700078211 */ /* 0x000fe200078fe8ff */
[----:B0-----:R-:W-:-:S05]  /*0280*/  FADD R8, R5, R8 ;  /* 0x0000000805087221 */ /* 0x001fca0000000000 */
[----:B------:R-:W0:Y:S02]  /*0290*/  SHFL.DOWN PT, R3, R8, 0x1, 0x1f ;  /* 0x08201f0008037f89 */ /* 0x000e2400000e0000 */
[----:B0-----:R-:W-:Y:S01]  /*02a0*/  FADD R4, R8, R3 ;  /* 0x0000000308047221 */ /* 0x001fe20000000000 */
[----:B------:R-:W-:Y:S01]  /*02b0*/  @!P1 LEA R3, R2, R9, 0x2 ;  /* 0x0000000902039211 */ /* 0x000fe200078e10ff */
[----:B------:R-:W-:-:S03]  /*02c0*/  IMAD.MOV.U32 R2, RZ, RZ, RZ ;  /* 0x000000ffff027224 */ /* 0x000fc600078e00ff */
[----:B------:R0:W-:Y:S01]  /*02d0*/  @!P0 STS [R7], R4 ;  /* 0x0000000407008388 */ /* 0x0001e20000000800 */
[----:B------:R-:W-:Y:S01]  /*02e0*/  BAR.SYNC.DEFER_BLOCKING 0x0 ;  /* 0x0000000000007b1d */ /* 0x000fe20000010000 */
[----:B------:R-:W-:-:S05]  /*02f0*/  ISETP.GT.U32.AND P0, PT, R0, 0x1f, PT ;  /* 0x0000001f0000780c */ /* 0x000fca0003f04070 */
[----:B------:R0:W1:Y:S08]  /*0300*/  @!P1 LDS R2, [R3] ;  /* 0x0000000003029984 */ /* 0x0000700000000800 */
[----:B0-----:R-:W-:Y:S05]  /*0310*/  @P0 EXIT ;  /* 0x000000000000094d */ /* 0x001fea0003800000 */
[----:B-1----:R-:W0:Y:S01]  /*0320*/  SHFL.DOWN PT, R3, R2, 0x10, 0x1f ;  /* 0x0a001f0002037f89 */ /* 0x002e2200000e0000 */
[----:B------:R-:W-:Y:S01]  /*0330*/  ISETP.NE.AND P0, PT, R0, RZ, PT ;  /* 0x000000ff0000720c */ /* 0x000fe20003f05270 */
[----:B0-----:R-:W-:-:S05]  /*0340*/  FADD R3, R3, R2 ;  /* 0x0000000203037221 */ /* 0x001fca0000000000 */
[----:B------:R-:W0:Y:S02]  /*0350*/  SHFL.DOWN PT, R4, R3, 0x8, 0x1f ;  /* 0x09001f0003047f89 */ /* 0x000e2400000e0000 */
[----:B0-----:R-:W-:-:S05]  /*0360*/  FADD R4, R3, R4 ;  /* 0x0000000403047221 */ /* 0x001fca0000000000 */
[----:B------:R-:W0:Y:S02]  /*0370*/  SHFL.DOWN PT, R5, R4, 0x4, 0x1f ;  /* 0x08801f0004057f89 */ /* 0x000e2400000e0000 */
[----:B0-----:R-:W-:-:S05]  /*0380*/  FADD R5, R4, R5 ;  /* 0x0000000504057221 */ /* 0x001fca0000000000 */
[----:B------:R-:W0:Y:S02]  /*0390*/  SHFL.DOWN PT, R6, R5, 0x2, 0x1f ;  /* 0x08401f0005067f89 */ /* 0x000e2400000e0000 */
[----:B0-----:R-:W-:-:S05]  /*03a0*/  FADD R6, R5, R6 ;  /* 0x0000000605067221 */ /* 0x001fca0000000000 */
[----:B------:R0:W1:Y:S01]  /*03b0*/  SHFL.DOWN PT, R7, R6, 0x1, 0x1f ;  /* 0x08201f0006077f89 */ /* 0x00006200000e0000 */
[----:B------:R-:W-:Y:S05]  /*03c0*/  @P0 EXIT ;  /* 0x000000000000094d */ /* 0x000fea0003800000 */
[----:B------:R-:W2:Y:S01]  /*03d0*/  LDC.64 R2, c[0x0][0x388] ;  /* 0x0000e200ff027b82 */ /* 0x000ea20000000a00 */
[----:B-1----:R-:W-:-:S05]  /*03e0*/  FADD R7, R6, R7 ;  /* 0x0000000706077221 */ /* 0x002fca0000000000 */
[----:B--2---:R-:W-:Y:S01]  /*03f0*/  REDG.E.ADD.F32.FTZ.RN.STRONG.GPU desc[UR4][R2.64], R7 ;  /* 0x00000007020079a6 */ /* 0x004fe2000c12f304 */
[----:B------:R-:W-:Y:S05]  /*0400*/  EXIT ;  /* 0x000000000000794d */ /* 0x000fea0003800000 */
.L_x_4:
        /* <DEDUP_REMOVED lines=15> */
.L_x_6:


//--------------------- .nv.shared.reserved.0     --------------------------
	.section	.nv.shared.reserved.0,"aw",@nobits
	.weak		__nv_reservedSMEM_offset_0_alias
	.size		__nv_reservedSMEM_offset_0_alias, 0, 64
	.other		__nv_reservedSMEM_offset_0_alias,@"STO_CUDA_RESERVED_SHARED STV_DEFAULT"
__nv_reservedSMEM_offset_0_alias:
	.zero		0
	.zero		64


//--------------------- .nv.global                --------------------------
	.section	.nv.global,"aw",@nobits
.nv.global:
	.type		_ZN30_INTERNAL_bdf1d8b7_4_k_cu_main6thrust24THRUST_300001_SM_1000_NS3seqE,@object
	.size		_ZN30_INTERNAL_bdf1d8b7_4_k_cu_main6thrust24THRUST_300001_SM_1000_NS3seqE,(_ZN30_INTERNAL_bdf1d8b7_4_k_cu_main4cuda3std3__48in_placeE - _ZN30_INTERNAL_bdf1d8b7_4_k_cu_main6thrust24THRUST_300001_SM_1000_NS3seqE)
_ZN30_INTERNAL_bdf1d8b7_4_k_cu_main6thrust24THRUST_300001_SM_1000_NS3seqE:
	.zero		1
	.type		_ZN30_INTERNAL_bdf1d8b7_4_k_cu_main4cuda3std3__48in_placeE,@object
	.size		_ZN30_INTERNAL_bdf1d8b7_4_k_cu_main4cuda3std3__48in_placeE,(_ZN30_INTERNAL_bdf1d8b7_4_k_cu_main4cuda3std6ranges3__45__cpo4sizeE - _ZN30_INTERNAL_bdf1d8b7_4_k_cu_main4cuda3std3__48in_placeE)
_ZN30_INTERNAL_bdf1d8b7_4_k_cu_main4cuda3std3__48in_placeE:
	.zero		1
	.type		_ZN30_INTERNAL_bdf1d8b7_4_k_cu_main4cuda3std6ranges3__45__cpo4sizeE,@object
	.size		_ZN30_INTERNAL_bdf1d8b7_4_k_cu_main4cuda3std6ranges3__45__cpo4sizeE,(_ZN30_INTERNAL_bdf1d8b7_4_k_cu_main6thrust24THRUST_300001_SM_1000_NS12placeholders2_3E - _ZN30_INTERNAL_bdf1d8b7_4_k_cu_main4cuda3std6ranges3__45__cpo4sizeE)
_ZN30_INTERNAL_bdf1d8b7_4_k_cu_main4cuda3std6ranges3__45__cpo4sizeE:
	.zero		1
	.type		_ZN30_INTERNAL_bdf1d8b7_4_k_cu_main6thrust24THRUST_300001_SM_1000_NS12placeholders2_3E,@object
	.size		_ZN30_INTERNAL_bdf1d8b7_4_k_cu_main6thrust24THRUST_300001_SM_1000_NS12placeholders2_3E,(_ZN30_INTERNAL_bdf1d8b7_4_k_cu_main4cuda3std3__45__cpo6cbeginE - _ZN30_INTERNAL_bdf1d8b7_4_k_cu_main6thrust24THRUST_300001_SM_1000_NS12placeholders2_3E)
_ZN30_INTERNAL_bdf1d8b7_4_k_cu_main6thrust24THRUST_300001_SM_1000_NS12placeholders2_3E:
	.zero		1
	.type		_ZN30_INTERNAL_bdf1d8b7_4_k_cu_main4cuda3std3__45__cpo6cbeginE,@object
	.size		_ZN30_INTERNAL_bdf1d8b7_4_k_cu_main4cuda3std3__45__cpo6cbeginE,(_ZN30_INTERNAL_bdf1d8b7_4_k_cu_main4cuda3std6ranges3__45__cpo6cbeginE - _ZN30_INTERNAL_bdf1d8b7_4_k_cu_main4cuda3std3__45__cpo6cbeginE)
_ZN30_INTERNAL_bdf1d8b7_4_k_cu_main4cuda3std3__45__cpo6cbeginE:
	.zero		1
	.type		_ZN30_INTERNAL_bdf1d8b7_4_k_cu_main4cuda3std6ranges3__45__cpo6cbeginE,@object
	.size		_ZN30_INTERNAL_bdf1d8b7_4_k_cu_main4cuda3std6ranges3__45__cpo6cbeginE,(_ZN30_INTERNAL_bdf1d8b7_4_k_cu_main6thrust24THRUST_300001_SM_1000_NS12placeholders2_7E - _ZN30_INTERNAL_bdf1d8b7_4_k_cu_main4cuda3std6ranges3__45__cpo6cbeginE)
_ZN30_INTERNAL_bdf1d8b7_4_k_cu_main4cuda3std6ranges3__45__cpo6cbeginE:
	.zero		1
	.type		_ZN30_INTERNAL_bdf1d8b7_4_k_cu_main6thrust24THRUST_300001_SM_1000_NS12placeholders2_7E,@object
	.size		_ZN30_INTERNAL_bdf1d8b7_4_k_cu_main6thrust24THRUST_300001_SM_1000_NS12placeholders2_7E,(_ZN30_INTERNAL_bdf1d8b7_4_k_cu_main4cuda3std3__45__cpo7crbeginE - _ZN30_INTERNAL_bdf1d8b7_4_k_cu_main6thrust24THRUST_300001_SM_1000_NS12placeholders2_7E)
_ZN30_INTERNAL_bdf1d8b7_4_k_cu_main6thrust24THRUST_300001_SM_1000_NS12placeholders2_7E:
	.zero		1
	.type		_ZN30_INTERNAL_bdf1d8b7_4_k_cu_main4cuda3std3__45__cpo7crbeginE,@object
	.size		_ZN30_INTERNAL_bdf1d8b7_4_k_cu_main4cuda3std3__45__cpo7crbeginE,(_ZN30_INTERNAL_bdf1d8b7_4_k_cu_main4cuda3std6ranges3__45__cpo4nextE - _ZN30_INTERNAL_bdf1d8b7_4_k_cu_main4cuda3std3__45__cpo7crbeginE)
_ZN30_INTERNAL_bdf1d8b7_4_k_cu_main4cuda3std3__45__cpo7crbeginE:
	.zero		1
	.type		_ZN30_INTERNAL_bdf1d8b7_4_k_cu_main4cuda3std6ranges3__45__cpo4nextE,@object
	.size		_ZN30_INTERNAL_bdf1d8b7_4_k_cu_main4cuda3std6ranges3__45__cpo4nextE,(_ZN30_INTERNAL_bdf1d8b7_4_k_cu_main4cuda3std6ranges3__45__cpo4swapE - _ZN30_INTERNAL_bdf1d8b7_4_k_cu_main4cuda3std6ranges3__45__cpo4nextE)
_ZN30_INTERNAL_bdf1d8b7_4_k_cu_main4cuda3std6ranges3__45__cpo4nextE:
	.zero		1
	.type		_ZN30_INTERNAL_bdf1d8b7_4_k_cu_main4cuda3std6ranges3__45__cpo4swapE,@object
	.size		_ZN30_INTERNAL_bdf1d8b7_4_k_cu_main4cuda3std6ranges3__45__cpo4swapE,(_ZN30_INTERNAL_bdf1d8b7_4_k_cu_main6thrust24THRUST_300001_SM_1000_NS8cuda_cub10par_nosyncE - _ZN30_INTERNAL_bdf1d8b7_4_k_cu_main4cuda3std6ranges3__45__cpo4swapE)
_ZN30_INTERNAL_bdf1d8b7_4_k_cu_main4cuda3std6ranges3__45__cpo4swapE:
	.zero		1
	.type		_ZN30_INTERNAL_bdf1d8b7_4_k_cu_main6thrust24THRUST_300001_SM_1000_NS8cuda_cub10par_nosyncE,@object
	.size		_ZN30_INTERNAL_bdf1d8b7_4_k_cu_main6thrust24THRUST_300001_SM_1000_NS8cuda_cub10par_nosyncE,(_ZN30_INTERNAL_bdf1d8b7_4_k_cu_main6thrust24THRUST_300001_SM_1000_NS12placeholders2_9E - _ZN30_INTERNAL_bdf1d8b7_4_k_cu_main6thrust24THRUST_300001_SM_1000_NS8cuda_cub10par_nosyncE)
_ZN30_INTERNAL_bdf1d8b7_4_k_cu_main6thrust24THRUST_300001_SM_1000_NS8cuda_cub10par_nosyncE:
	.zero		1
	.type		_ZN30_INTERNAL_bdf1d8b7_4_k_cu_main6thrust24THRUST_300001_SM_1000_NS12placeholders2_9E,@object
	.size		_ZN30_INTERNAL_bdf1d8b7_4_k_cu_main6thrust24THRUST_300001_SM_1000_NS12placeholders2_9E,(_ZN30_INTERNAL_bdf1d8b7_4_k_cu_main4cuda3std3__432_GLOBAL__N__bdf1d8b7_4_k_cu_main6ignoreE - _ZN30_INTERNAL_bdf1d8b7_4_k_cu_main6thrust24THRUST_300001_SM_1000_NS12placeholders2_9E)
_ZN30_INTERNAL_bdf1d8b7_4_k_cu_main6thrust24THRUST_300001_SM_1000_NS12placeholders2_9E:
	.zero		1
	.type		_ZN30_INTERNAL_bdf1d8b7_4_k_cu_main4cuda3std3__432_GLOBAL__N__bdf1d8b7_4_k_cu_main6ignoreE,@object
	.size		_ZN30_INTERNAL_bdf1d8b7_4_k_cu_main4cuda3std3__432_GLOBAL__N__bdf1d8b7_4_k_cu_main6ignoreE,(_ZN30_INTERNAL_bdf1d8b7_4_k_cu_main4cuda3std6ranges3__45__cpo4dataE - _ZN30_INTERNAL_bdf1d8b7_4_k_cu_main4cuda3std3__432_GLOBAL__N__bdf1d8b7_4_k_cu_main6ignoreE)
_ZN30_INTERNAL_bdf1d8b7_4_k_cu_main4cuda3std3__432_GLOBAL__N__bdf1d8b7_4_k_cu_main6ignoreE:
	.zero		1
	.type		_ZN30_INTERNAL_bdf1d8b7_4_k_cu_main4cuda3std6ranges3__45__cpo4dataE,@object
	.size		_ZN30_INTERNAL_bdf1d8b7_4_k_cu_main4cuda3std6ranges3__45__cpo4dataE,(_ZN30_INTERNAL_bdf1d8b7_4_k_cu_main6thrust24THRUST_300001_SM_1000_NS12placeholders2_1E - _ZN30_INTERNAL_bdf1d8b7_4_k_cu_main4cuda3std6ranges3__45__cpo4dataE)
_ZN30_INTERNAL_bdf1d8b7_4_k_cu_main4cuda3std6ranges3__45__cpo4dataE:
	.zero		1
	.type		_ZN30_INTERNAL_bdf1d8b7_4_k_cu_main6thrust24THRUST_300001_SM_1000_NS12placeholders2_1E,@object
	.size		_ZN30_INTERNAL_bdf1d8b7_4_k_cu_main6thrust24THRUST_300001_SM_1000_NS12placeholders2_1E,(_ZN30_INTERNAL_bdf1d8b7_4_k_cu_main4cuda3std3__45__cpo5beginE - _ZN30_INTERNAL_bdf1d8b7_4_k_cu_main6thrust24THRUST_300001_SM_1000_NS12placeholders2_1E)
_ZN30_INTERNAL_bdf1d8b7_4_k_cu_main6thrust24THRUST_300001_SM_1000_NS12placeholders2_1E:
	.zero		1
	.type		_ZN30_INTERNAL_bdf1d8b7_4_k_cu_main4cuda3std3__45__cpo5beginE,@object
	.size		_ZN30_INTERNAL_bdf1d8b7_4_k_cu_main4cuda3std3__45__cpo5beginE,(_ZN30_INTERNAL_bdf1d8b7_4_k_cu_main4cuda3std6ranges3__45__cpo5beginE - _ZN30_INTERNAL_bdf1d8b7_4_k_cu_main4cuda3std3__45__cpo5beginE)
_ZN30_INTERNAL_bdf1d8b7_4_k_cu_main4cuda3std3__45__cpo5beginE:
	.zero		1
	.type		_ZN30_INTERNAL_bdf1d8b7_4_k_cu_main4cuda3std6ranges3__45__cpo5beginE,@object
	.size		_ZN30_INTERNAL_bdf1d8b7_4_k_cu_main4cuda3std6ranges3__45__cpo5beginE,(_ZN30_INTERNAL_bdf1d8b7_4_k_cu_main6thrust24THRUST_300001_SM_1000_NS12placeholders2_5E - _ZN30_INTERNAL_bdf1d8b7_4_k_cu_main4cuda3std6ranges3__45__cpo5beginE)
_ZN30_INTERNAL_bdf1d8b7_4_k_cu_main4cuda3std6ranges3__45__cpo5beginE:
	.zero		1
	.type		_ZN30_INTERNAL_bdf1d8b7_4_k_cu_main6thrust24THRUST_300001_SM_1000_NS12placeholders2_5E,@object
	.size		_ZN30_INTERNAL_bdf1d8b7_4_k_cu_main6thrust24THRUST_300001_SM_1000_NS12placeholders2_5E,(_ZN30_INTERNAL_bdf1d8b7_4_k_cu_main4cuda3std3__45__cpo6rbeginE - _ZN30_INTERNAL_bdf1d8b7_4_k_cu_main6thrust24THRUST_300001_SM_1000_NS12placeholders2_5E)
_ZN30_INTERNAL_bdf1d8b7_4_k_cu_main6thrust24THRUST_300001_SM_1000_NS12placeholders2_5E:
	.zero		1
	.type		_ZN30_INTERNAL_bdf1d8b7_4_k_cu_main4cuda3std3__45__cpo6rbeginE,@object
	.size		_ZN30_INTERNAL_bdf1d8b7_4_k_cu_main4cuda3std3__45__cpo6rbeginE,(_ZN30_INTERNAL_bdf1d8b7_4_k_cu_main4cuda3std6ranges3__45__cpo7advanceE - _ZN30_INTERNAL_bdf1d8b7_4_k_cu_main4cuda3std3__45__cpo6rbeginE)
_ZN30_INTERNAL_bdf1d8b7_4_k_cu_main4cuda3std3__45__cpo6rbeginE:
	.zero		1
	.type		_ZN30_INTERNAL_bdf1d8b7_4_k_cu_main4cuda3std6ranges3__45__cpo7advanceE,@object
	.size		_ZN30_INTERNAL_bdf1d8b7_4_k_cu_main4cuda3std6ranges3__45__cpo7advanceE,(_ZN30_INTERNAL_bdf1d8b7_4_k_cu_main4cuda3std3__47nulloptE - _ZN30_INTERNAL_bdf1d8b7_4_k_cu_main4cuda3std6ranges3__45__cpo7advanceE)
_ZN30_INTERNAL_bdf1d8b7_4_k_cu_main4cuda3std6ranges3__45__cpo7advanceE:
	.zero		1
	.type		_ZN30_INTERNAL_bdf1d8b7_4_k_cu_main4cuda3std3__47nulloptE,@object
	.size		_ZN30_INTERNAL_bdf1d8b7_4_k_cu_main4cuda3std3__47nulloptE,(_ZN30_INTERNAL_bdf1d8b7_4_k_cu_main4cuda3std6ranges3__45__cpo8distanceE - _ZN30_INTERNAL_bdf1d8b7_4_k_cu_main4cuda3std3__47nulloptE)
_ZN30_INTERNAL_bdf1d8b7_4_k_cu_main4cuda3std3__47nulloptE:
	.zero		1
	.type		_ZN30_INTERNAL_bdf1d8b7_4_k_cu_main4cuda3std6ranges3__45__cpo8distanceE,@object
	.size		_ZN30_INTERNAL_bdf1d8b7_4_k_cu_main4cuda3std6ranges3__45__cpo8distanceE,(_ZN30_INTERNAL_bdf1d8b7_4_k_cu_main6thrust24THRUST_300001_SM_1000_NS12placeholders3_10E - _ZN30_INTERNAL_bdf1d8b7_4_k_cu_main4cuda3std6ranges3__45__cpo8distanceE)
_ZN30_INTERNAL_bdf1d8b7_4_k_cu_main4cuda3std6ranges3__45__cpo8distanceE:
	.zero		1
	.type		_ZN30_INTERNAL_bdf1d8b7_4_k_cu_main6thrust24THRUST_300001_SM_1000_NS12placeholders3_10E,@object
	.size		_ZN30_INTERNAL_bdf1d8b7_4_k_cu_main6thrust24THRUST_300001_SM_1000_NS12placeholders3_10E,(_ZN30_INTERNAL_bdf1d8b7_4_k_cu_main4cuda3std3__419piecewise_constructE - _ZN30_INTERNAL_bdf1d8b7_4_k_cu_main6thrust24THRUST_300001_SM_1000_NS12placeholders3_10E)
_ZN30_INTERNAL_bdf1d8b7_4_k_cu_main6thrust24THRUST_300001_SM_1000_NS12placeholders3_10E:
	.zero		1
	.type		_ZN30_INTERNAL_bdf1d8b7_4_k_cu_main4cuda3std3__419piecewise_constructE,@object
	.size		_ZN30_INTERNAL_bdf1d8b7_4_k_cu_main4cuda3std3__419piecewise_constructE,(_ZN30_INTERNAL_bdf1d8b7_4_k_cu_main4cuda3std6ranges3__45__cpo5cdataE - _ZN30_INTERNAL_bdf1d8b7_4_k_cu_main4cuda3std3__419piecewise_constructE)
_ZN30_INTERNAL_bdf1d8b7_4_k_cu_main4cuda3std3__419piecewise_constructE:
	.zero		1
	.type		_ZN30_INTERNAL_bdf1d8b7_4_k_cu_main4cuda3std6ranges3__45__cpo5cdataE,@object
	.size		_ZN30_INTERNAL_bdf1d8b7_4_k_cu_main4cuda3std6ranges3__45__cpo5cdataE,(_ZN30_INTERNAL_bdf1d8b7_4_k_cu_main6thrust24THRUST_300001_SM_1000_NS12placeholders2_2E - _ZN30_INTERNAL_bdf1d8b7_4_k_cu_main4cuda3std6ranges3__45__cpo5cdataE)
_ZN30_INTERNAL_bdf1d8b7_4_k_cu_main4cuda3std6ranges3__45__cpo5cdataE:
	.zero		1
	.type		_ZN30_INTERNAL_bdf1d8b7_4_k_cu_main6thrust24THRUST_300001_SM_1000_NS12placeholders2_2E,@object
	.size		_ZN30_INTERNAL_bdf1d8b7_4_k_cu_main6thrust24THRUST_300001_SM_1000_NS12placeholders2_2E,(_ZN30_INTERNAL_bdf1d8b7_4_k_cu_main4cuda3std3__45__cpo3endE - _ZN30_INTERNAL_bdf1d8b7_4_k_cu_main6thrust24THRUST_300001_SM_1000_NS12placeholders2_2E)
_ZN30_INTERNAL_bdf1d8b7_4_k_cu_main6thrust24THRUST_300001_SM_1000_NS12placeholders2_2E:
	.zero		1
	.type		_ZN30_INTERNAL_bdf1d8b7_4_k_cu_main4cuda3std3__45__cpo3endE,@object
	.size		_ZN30_INTERNAL_bdf1d8b7_4_k_cu_main4cuda3std3__45__cpo3endE,(_ZN30_INTERNAL_bdf1d8b7_4_k_cu_main4cuda3std6ranges3__45__cpo3endE - _ZN30_INTERNAL_bdf1d8b7_4_k_cu_main4cuda3std3__45__cpo3endE)
_ZN30_INTERNAL_bdf1d8b7_4_k_cu_main4cuda3std3__45__cpo3endE:
	.zero		1
	.type		_ZN30_INTERNAL_bdf1d8b7_4_k_cu_main4cuda3std6ranges3__45__cpo3endE,@object
	.size		_ZN30_INTERNAL_bdf1d8b7_4_k_cu_main4cuda3std6ranges3__45__cpo3endE,(_ZN30_INTERNAL_bdf1d8b7_4_k_cu_main6thrust24THRUST_300001_SM_1000_NS12placeholders2_6E - _ZN30_INTERNAL_bdf1d8b7_4_k_cu_main4cuda3std6ranges3__45__cpo3endE)
_ZN30_INTERNAL_bdf1d8b7_4_k_cu_main4cuda3std6ranges3__45__cpo3endE:
	.zero		1
	.type		_ZN30_INTERNAL_bdf1d8b7_4_k_cu_main6thrust24THRUST_300001_SM_1000_NS12placeholders2_6E,@object
	.size		_ZN30_INTERNAL_bdf1d8b7_4_k_cu_main6thrust24THRUST_300001_SM_1000_NS12placeholders2_6E,(_ZN30_INTERNAL_bdf1d8b7_4_k_cu_main4cuda3std3__45__cpo4rendE - _ZN30_INTERNAL_bdf1d8b7_4_k_cu_main6thrust24THRUST_300001_SM_1000_NS12placeholders2_6E)
_ZN30_INTERNAL_bdf1d8b7_4_k_cu_main6thrust24THRUST_300001_SM_1000_NS12placeholders2_6E:
	.zero		1
	.type		_ZN30_INTERNAL_bdf1d8b7_4_k_cu_main4cuda3std3__45__cpo4rendE,@object
	.size		_ZN30_INTERNAL_bdf1d8b7_4_k_cu_main4cuda3std3__45__cpo4rendE,(_ZN30_INTERNAL_bdf1d8b7_4_k_cu_main4cuda3std6ranges3__45__cpo9iter_swapE - _ZN30_INTERNAL_bdf1d8b7_4_k_cu_main4cuda3std3__45__cpo4rendE)
_ZN30_INTERNAL_bdf1d8b7_4_k_cu_main4cuda3std3__45__cpo4rendE:
	.zero		1
	.type		_ZN30_INTERNAL_bdf1d8b7_4_k_cu_main4cuda3std6ranges3__45__cpo9iter_swapE,@object
	.size		_ZN30_INTERNAL_bdf1d8b7_4_k_cu_main4cuda3std6ranges3__45__cpo9iter_swapE,(_ZN30_INTERNAL_bdf1d8b7_4_k_cu_main4cuda3std3__48unexpectE - _ZN30_INTERNAL_bdf1d8b7_4_k_cu_main4cuda3std6ranges3__45__cpo9iter_swapE)
_ZN30_INTERNAL_bdf1d8b7_4_k_cu_main4cuda3std6ranges3__45__cpo9iter_swapE:
	.zero		1
	.type		_ZN30_INTERNAL_bdf1d8b7_4_k_cu_main4cuda3std3__48unexpectE,@object
	.size		_ZN30_INTERNAL_bdf1d8b7_4_k_cu_main4cuda3std3__48unexpectE,(_ZN30_INTERNAL_bdf1d8b7_4_k_cu_main6thrust24THRUST_300001_SM_1000_NS8cuda_cub3parE - _ZN30_INTERNAL_bdf1d8b7_4_k_cu_main4cuda3std3__48unexpectE)
_ZN30_INTERNAL_bdf1d8b7_4_k_cu_main4cuda3std3__48unexpectE:
	.zero		1
	.type		_ZN30_INTERNAL_bdf1d8b7_4_k_cu_main6thrust24THRUST_300001_SM_1000_NS8cuda_cub3parE,@object
	.size		_ZN30_INTERNAL_bdf1d8b7_4_k_cu_main6thrust24THRUST_300001_SM_1000_NS8cuda_cub3parE,(_ZN30_INTERNAL_bdf1d8b7_4_k_cu_main6thrust24THRUST_300001_SM_1000_NS12placeholders2_4E - _ZN30_INTERNAL_bdf1d8b7_4_k_cu_main6thrust24THRUST_300001_SM_1000_NS8cuda_cub3parE)
_ZN30_INTERNAL_bdf1d8b7_4_k_cu_main6thrust24THRUST_300001_SM_1000_NS8cuda_cub3parE:
	.zero		1
	.type		_ZN30_INTERNAL_bdf1d8b7_4_k_cu_main6thrust24THRUST_300001_SM_1000_NS12placeholders2_4E,@object
	.size		_ZN30_INTERNAL_bdf1d8b7_4_k_cu_main6thrust24THRUST_300001_SM_1000_NS12placeholders2_4E,(_ZN30_INTERNAL_bdf1d8b7_4_k_cu_main4cuda3std3__45__cpo4cendE - _ZN30_INTERNAL_bdf1d8b7_4_k_cu_main6thrust24THRUST_300001_SM_1000_NS12placeholders2_4E)
_ZN30_INTERNAL_bdf1d8b7_4_k_cu_main6thrust24THRUST_300001_SM_1000_NS12placeholders2_4E:
	.zero		1
	.type		_ZN30_INTERNAL_bdf1d8b7_4_k_cu_main4cuda3std3__45__cpo4cendE,@object
	.size		_ZN30_INTERNAL_bdf1d8b7_4_k_cu_main4cuda3std3__45__cpo4cendE,(_ZN30_INTERNAL_bdf1d8b7_4_k_cu_main4cuda3std6ranges3__45__cpo4cendE - _ZN30_INTERNAL_bdf1d8b7_4_k_cu_main4cuda3std3__45__cpo4cendE)
_ZN30_INTERNAL_bdf1d8b7_4_k_cu_main4cuda3std3__45__cpo4cendE:
	.zero		1
	.type		_ZN30_INTERNAL_bdf1d8b7_4_k_cu_main4cuda3std6ranges3__45__cpo4cendE,@object
	.size		_ZN30_INTERNAL_bdf1d8b7_4_k_cu_main4cuda3std6ranges3__45__cpo4cendE,(_ZN30_INTERNAL_bdf1d8b7_4_k_cu_main4cuda3std3__420unreachable_sentinelE - _ZN30_INTERNAL_bdf1d8b7_4_k_cu_main4cuda3std6ranges3__45__cpo4cendE)
_ZN30_INTERNAL_bdf1d8b7_4_k_cu_main4cuda3std6ranges3__45__cpo4cendE:
	.zero		1
	.type		_ZN30_INTERNAL_bdf1d8b7_4_k_cu_main4cuda3std3__420unreachable_sentinelE,@object
	.size		_ZN30_INTERNAL_bdf1d8b7_4_k_cu_main4cuda3std3__420unreachable_sentinelE,(_ZN30_INTERNAL_bdf1d8b7_4_k_cu_main4cuda3std6ranges3__45__cpo5ssizeE - _ZN30_INTERNAL_bdf1d8b7_4_k_cu_main4cuda3std3__420unreachable_sentinelE)
_ZN30_INTERNAL_bdf1d8b7_4_k_cu_main4cuda3std3__420unreachable_sentinelE:
	.zero		1
	.type		_ZN30_INTERNAL_bdf1d8b7_4_k_cu_main4cuda3std6ranges3__45__cpo5ssizeE,@object
	.size		_ZN30_INTERNAL_bdf1d8b7_4_k_cu_main4cuda3std6ranges3__45__cpo5ssizeE,(_ZN30_INTERNAL_bdf1d8b7_4_k_cu_main6thrust24THRUST_300001_SM_1000_NS12placeholders2_8E - _ZN30_INTERNAL_bdf1d8b7_4_k_cu_main4cuda3std6ranges3__45__cpo5ssizeE)
_ZN30_INTERNAL_bdf1d8b7_4_k_cu_main4cuda3std6ranges3__45__cpo5ssizeE:
	.zero		1
	.type		_ZN30_INTERNAL_bdf1d8b7_4_k_cu_main6thrust24THRUST_300001_SM_1000_NS12placeholders2_8E,@object
	.size		_ZN30_INTERNAL_bdf1d8b7_4_k_cu_main6thrust24THRUST_300001_SM_1000_NS12placeholders2_8E,(_ZN30_INTERNAL_bdf1d8b7_4_k_cu_main4cuda3std3__45__cpo5crendE - _ZN30_INTERNAL_bdf1d8b7_4_k_cu_main6thrust24THRUST_300001_SM_1000_NS12placeholders2_8E)
_ZN30_INTERNAL_bdf1d8b7_4_k_cu_main6thrust24THRUST_300001_SM_1000_NS12placeholders2_8E:
	.zero		1
	.type		_ZN30_INTERNAL_bdf1d8b7_4_k_cu_main4cuda3std3__45__cpo5crendE,@object
	.size		_ZN30_INTERNAL_bdf1d8b7_4_k_cu_main4cuda3std3__45__cpo5crendE,(_ZN30_INTERNAL_bdf1d8b7_4_k_cu_main4cuda3std6ranges3__45__cpo4prevE - _ZN30_INTERNAL_bdf1d8b7_4_k_cu_main4cuda3std3__45__cpo5crendE)
_ZN30_INTERNAL_bdf1d8b7_4_k_cu_main4cuda3std3__45__cpo5crendE:
	.zero		1
	.type		_ZN30_INTERNAL_bdf1d8b7_4_k_cu_main4cuda3std6ranges3__45__cpo4prevE,@object
	.size		_ZN30_INTERNAL_bdf1d8b7_4_k_cu_main4cuda3std6ranges3__45__cpo4prevE,(_ZN30_INTERNAL_bdf1d8b7_4_k_cu_main4cuda3std6ranges3__45__cpo9iter_moveE - _ZN30_INTERNAL_bdf1d8b7_4_k_cu_main4cuda3std6ranges3__45__cpo4prevE)
_ZN30_INTERNAL_bdf1d8b7_4_k_cu_main4cuda3std6ranges3__45__cpo4prevE:
	.zero		1
	.type		_ZN30_INTERNAL_bdf1d8b7_4_k_cu_main4cuda3std6ranges3__45__cpo9iter_moveE,@object
	.size		_ZN30_INTERNAL_bdf1d8b7_4_k_cu_main4cuda3std6ranges3__45__cpo9iter_moveE,(_ZN30_INTERNAL_bdf1d8b7_4_k_cu_main6thrust24THRUST_300001_SM_1000_NS6system6detail10sequential3seqE - _ZN30_INTERNAL_bdf1d8b7_4_k_cu_main4cuda3std6ranges3__45__cpo9iter_moveE)
_ZN30_INTERNAL_bdf1d8b7_4_k_cu_main4cuda3std6ranges3__45__cpo9iter_moveE:
	.zero		1
	.type		_ZN30_INTERNAL_bdf1d8b7_4_k_cu_main6thrust24THRUST_300001_SM_1000_NS6system6detail10sequential3seqE,@object
	.size		_ZN30_INTERNAL_bdf1d8b7_4_k_cu_main6thrust24THRUST_300001_SM_1000_NS6system6detail10sequential3seqE,(.L_31 - _ZN30_INTERNAL_bdf1d8b7_4_k_cu_main6thrust24THRUST_300001_SM_1000_NS6system6detail10sequential3seqE)
_ZN30_INTERNAL_bdf1d8b7_4_k_cu_main6thrust24THRUST_300001_SM_1000_NS6system6detail10sequential3seqE:
	.zero		1
.L_31:


//--------------------- .nv.shared._Z11grid_reduceIfEvPT_S1_i --------------------------
	.section	.nv.shared._Z11grid_reduceIfEvPT_S1_i,"aw",@nobits
	.sectionflags	@""
	.align	4
.nv.shared._Z11grid_reduceIfEvPT_S1_i:
	.zero		1280


//--------------------- .nv.constant0._ZN3cub18CUB_300001_SM_10006detail11EmptyKernelIvEEvv --------------------------
	.section	.nv.constant0._ZN3cub18CUB_300001_SM_10006detail11EmptyKernelIvEEvv,"a",@progbits
	.sectionflags	@""
	.align	4
.nv.constant0._ZN3cub18CUB_300001_SM_10006detail11EmptyKernelIvEEvv:
	.zero		896


//--------------------- .nv.constant0._Z11grid_reduceIfEvPT_S1_i --------------------------
	.section	.nv.constant0._Z11grid_reduceIfEvPT_S1_i,"a",@progbits
	.sectionflags	@""
	.align	4
.nv.constant0._Z11grid_reduceIfEvPT_S1_i:
	.zero		916


//--------------------- SYMBOLS --------------------------

	.type		.nv.reservedSmem.offset0,@object
	.size		.nv.reservedSmem.offset0,0x4
	.type		.nv.reservedSmem.cap,@object
	.size		.nv.reservedSmem.cap,0x4
